//
// Generated by NVIDIA NVVM Compiler
//
// Compiler Build ID: CL-36424714
// Cuda compilation tools, release 13.0, V13.0.88
// Based on NVVM 20.0.0
//

.version 9.0
.target sm_100
.address_size 64

	// .globl	_Z6MatAddILi1048576EEvPfS0_S0_

.visible .entry _Z6MatAddILi1048576EEvPfS0_S0_(
	.param .u64 .ptr .align 1 _Z6MatAddILi1048576EEvPfS0_S0__param_0,
	.param .u64 .ptr .align 1 _Z6MatAddILi1048576EEvPfS0_S0__param_1,
	.param .u64 .ptr .align 1 _Z6MatAddILi1048576EEvPfS0_S0__param_2
)
{
	.reg .pred 	%p<2>;
	.reg .b32 	%r<5>;
	.reg .b32 	%f<5>;
	.reg .b64 	%rd<10>;

	ld.param.u64 	%rd1, [_Z6MatAddILi1048576EEvPfS0_S0__param_0];
	ld.param.u64 	%rd2, [_Z6MatAddILi1048576EEvPfS0_S0__param_1];
	ld.param.u64 	%rd3, [_Z6MatAddILi1048576EEvPfS0_S0__param_2];
	mov.u32 	%r2, %ntid.x;
	mov.u32 	%r3, %ctaid.x;
	mov.u32 	%r4, %tid.x;
	mad.lo.s32 	%r1, %r2, %r3, %r4;
	setp.gt.s32 	%p1, %r1, 1048575;
	@%p1 bra 	$L__BB0_2;
	cvta.to.global.u64 	%rd4, %rd1;
	cvta.to.global.u64 	%rd5, %rd2;
	cvta.to.global.u64 	%rd6, %rd3;
	mul.wide.s32 	%rd7, %r1, 4;
	add.s64 	%rd8, %rd4, %rd7;
	ld.global.f32 	%f1, [%rd8];
	add.s64 	%rd9, %rd5, %rd7;
	ld.global.f32 	%f2, [%rd9];
	add.f32 	%f3, %f1, %f2;
	atom.global.add.f32 	%f4, [%rd6], %f3;
$L__BB0_2:
	ret;

}


// ===== COMPILED SASS (sm_100) =====

	.target	sm_100

	.elftype	@"ET_EXEC"


//--------------------- .note.nv.tkinfo           --------------------------
	.section	.note.nv.tkinfo,"",@"SHT_NOTE"
	.sectionflags	@"SHF_NOTE_NV_TKINFO"
	.tkinfo
        /*0018*/ 	.word	0x00000002
        /*0030*/ 	.string	""
        /*0030*/ 	.string	"ptxas"
        /*0030*/ 	.string	"Cuda compilation tools, release 13.0, V13.0.88"
        /*0030*/ 	.string	"Build cuda_13.0.r13.0/compiler.36424714_0"
        /*0030*/ 	.string	"-arch sm_100 -m 64 "



//--------------------- .note.nv.cuinfo           --------------------------
	.section	.note.nv.cuinfo,"",@"SHT_NOTE"
	.sectionflags	@"SHF_NOTE_NV_CUINFO"
        /*0018*/ 	.short	0x0002
        /*001a*/ 	.short	0x0064
        /*001c*/ 	.short	0x0082
	.zero		2


//--------------------- .nv.info                  --------------------------
	.section	.nv.info,"",@"SHT_CUDA_INFO"
	.align	4


	//----- nvinfo : EIATTR_REGCOUNT
	.align		4
        /*0000*/ 	.byte	0x04, 0x2f
        /*0002*/ 	.short	(.L_1 - .L_0)
	.align		4
.L_0:
        /*0004*/ 	.word	index@(_Z6MatAddILi1048576EEvPfS0_S0_)
        /*0008*/ 	.word	0x0000000c


	//----- nvinfo : EIATTR_FRAME_SIZE
	.align		4
.L_1:
        /*000c*/ 	.byte	0x04, 0x11
        /*000e*/ 	.short	(.L_3 - .L_2)
	.align		4
.L_2:
        /*0010*/ 	.word	index@(_Z6MatAddILi1048576EEvPfS0_S0_)
        /*0014*/ 	.word	0x00000000


	//----- nvinfo : EIATTR_MIN_STACK_SIZE
	.align		4
.L_3:
        /*0018*/ 	.byte	0x04, 0x12
        /*001a*/ 	.short	(.L_5 - .L_4)
	.align		4
.L_4:
        /*001c*/ 	.word	index@(_Z6MatAddILi1048576EEvPfS0_S0_)
        /*0020*/ 	.word	0x00000000
.L_5:


//--------------------- .nv.compat                --------------------------
	.section	.nv.compat,"",@"SHT_CUDA_COMPAT_INFO"
	.align	4
        /*0000*/ 	.byte	0x02, 0x09, 0x00, 0x00, 0x02, 0x02, 0x01, 0x00, 0x02, 0x05, 0x05, 0x00, 0x03, 0x07, 0x01, 0x01
        /*0010*/ 	.byte	0x02, 0x03, 0x00, 0x00, 0x02, 0x06, 0x01, 0x00, 0x04, 0x0b, 0x08, 0x00, 0x09, 0x00, 0x00, 0x00
        /*0020*/ 	.byte	0x00, 0x00, 0x00, 0x00


//--------------------- .nv.info._Z6MatAddILi1048576EEvPfS0_S0_ --------------------------
	.section	.nv.info._Z6MatAddILi1048576EEvPfS0_S0_,"",@"SHT_CUDA_INFO"
	.sectionflags	@""
	.align	4


	//----- nvinfo : EIATTR_CUDA_API_VERSION
	.align		4
        /*0000*/ 	.byte	0x04, 0x37
        /*0002*/ 	.short	(.L_7 - .L_6)
.L_6:
        /*0004*/ 	.word	0x00000082


	//----- nvinfo : EIATTR_KPARAM_INFO
	.align		4
.L_7:
        /*0008*/ 	.byte	0x04, 0x17
        /*000a*/ 	.short	(.L_9 - .L_8)
.L_8:
        /*000c*/ 	.word	0x00000000
        /*0010*/ 	.short	0x0002
        /*0012*/ 	.short	0x0010
        /*0014*/ 	.byte	0x00, 0xf5, 0x21, 0x00


	//----- nvinfo : EIATTR_KPARAM_INFO
	.align		4
.L_9:
        /*0018*/ 	.byte	0x04, 0x17
        /*001a*/ 	.short	(.L_11 - .L_10)
.L_10:
        /*001c*/ 	.word	0x00000000
        /*0020*/ 	.short	0x0001
        /*0022*/ 	.short	0x0008
        /*0024*/ 	.byte	0x00, 0xf5, 0x21, 0x00


	//----- nvinfo : EIATTR_KPARAM_INFO
	.align		4
.L_11:
        /*0028*/ 	.byte	0x04, 0x17
        /*002a*/ 	.short	(.L_13 - .L_12)
.L_12:
        /*002c*/ 	.word	0x00000000
        /*0030*/ 	.short	0x0000
        /*0032*/ 	.short	0x0000
        /*0034*/ 	.byte	0x00, 0xf5, 0x21, 0x00


	//----- nvinfo : EIATTR_SPARSE_MMA_MASK
	.align		4
.L_13:
        /*0038*/ 	.byte	0x03, 0x50
        /*003a*/ 	.short	0x0000


	//----- nvinfo : EIATTR_MAXREG_COUNT
	.align		4
        /*003c*/ 	.byte	0x03, 0x1b
        /*003e*/ 	.short	0x00ff


	//----- nvinfo : EIATTR_MERCURY_ISA_VERSION
	.align		4
        /*0040*/ 	.byte	0x03, 0x5f
        /*0042*/ 	.short	0x0101


	//----- nvinfo : EIATTR_VRC_CTA_INIT_COUNT
	.align		4
        /*0044*/ 	.byte	0x02, 0x4a
	.zero		1
	.zero		1


	//----- nvinfo : EIATTR_EXIT_INSTR_OFFSETS
	.align		4
        /*0048*/ 	.byte	0x04, 0x1c
        /*004a*/ 	.short	(.L_15 - .L_14)


	//   ....[0]....
.L_14:
        /*004c*/ 	.word	0x00000060


	//   ....[1]....
        /*0050*/ 	.word	0x00000110


	//----- nvinfo : EIATTR_CBANK_PARAM_SIZE
	.align		4
.L_15:
        /*0054*/ 	.byte	0x03, 0x19
        /*0056*/ 	.short	0x0018


	//----- nvinfo : EIATTR_PARAM_CBANK
	.align		4
        /*0058*/ 	.byte	0x04, 0x0a
        /*005a*/ 	.short	(.L_17 - .L_16)
	.align		4
.L_16:
        /*005c*/ 	.word	index@(.nv.constant0._Z6MatAddILi1048576EEvPfS0_S0_)
        /*0060*/ 	.short	0x0380
        /*0062*/ 	.short	0x0018


	//----- nvinfo : EIATTR_SW_WAR
	.align		4
.L_17:
        /*0064*/ 	.byte	0x04, 0x36
        /*0066*/ 	.short	(.L_19 - .L_18)
.L_18:
        /*0068*/ 	.word	0x00000008
.L_19:


//--------------------- .nv.callgraph             --------------------------
	.section	.nv.callgraph,"",@"SHT_CUDA_CALLGRAPH"
	.align	4
	.sectionentsize	8
	.align		4
        /*0000*/ 	.word	0x00000000
	.align		4
        /*0004*/ 	.word	0xffffffff
	.align		4
        /*0008*/ 	.word	0x00000000
	.align		4
        /*000c*/ 	.word	0xfffffffe
	.align		4
        /*0010*/ 	.word	0x00000000
	.align		4
        /*0014*/ 	.word	0xfffffffd
	.align		4
        /*0018*/ 	.word	0x00000000
	.align		4
        /*001c*/ 	.word	0xfffffffc


//--------------------- .text._Z6MatAddILi1048576EEvPfS0_S0_ --------------------------
	.section	.text._Z6MatAddILi1048576EEvPfS0_S0_,"ax",@progbits
	.align	128
        .global         _Z6MatAddILi1048576EEvPfS0_S0_
        .type           _Z6MatAddILi1048576EEvPfS0_S0_,@function
        .size           _Z6MatAddILi1048576EEvPfS0_S0_,(.L_x_1 - _Z6MatAddILi1048576EEvPfS0_S0_)
        .other          _Z6MatAddILi1048576EEvPfS0_S0_,@"STO_CUDA_ENTRY STV_DEFAULT"
_Z6MatAddILi1048576EEvPfS0_S0_:
.text._Z6MatAddILi1048576EEvPfS0_S0_:
[----:B------:R-:W-:Y:S01]  /*0000*/  LDC R1, c[0x0][0x37c] ;  /* 0x0000df00ff017b82 */ /* 0x000fe20000000800 */
[----:B------:R-:W0:Y:S01]  /*0010*/  S2R R7, SR_CTAID.X ;  /* 0x0000000000077919 */ /* 0x000e220000002500 */
[----:B------:R-:W0:Y:S01]  /*0020*/  LDCU UR4, c[0x0][0x360] ;  /* 0x00006c00ff0477ac */ /* 0x000e220008000800 */
[----:B------:R-:W0:Y:S02]  /*0030*/  S2R R0, SR_TID.X ;  /* 0x0000000000007919 */ /* 0x000e240000002100 */
[----:B0-----:R-:W-:-:S05]  /*0040*/  IMAD R7, R7, UR4, R0 ;  /* 0x0000000407077c24 */ /* 0x001fca000f8e0200 */
[----:B------:R-:W-:-:S13]  /*0050*/  ISETP.GT.AND P0, PT, R7, 0xfffff, PT ;  /* 0x000fffff0700780c */ /* 0x000fda0003f04270 */
[----:B------:R-:W-:Y:S05]  /*0060*/  @P0 EXIT ;  /* 0x000000000000094d */ /* 0x000fea0003800000 */
[----:B------:R-:W0:Y:S01]  /*0070*/  LDC.64 R2, c[0x0][0x380] ;  /* 0x0000e000ff027b82 */ /* 0x000e220000000a00 */
[----:B------:R-:W1:Y:S07]  /*0080*/  LDCU.64 UR4, c[0x0][0x358] ;  /* 0x00006b00ff0477ac */ /* 0x000e6e0008000a00 */
[----:B------:R-:W2:Y:S01]  /*0090*/  LDC.64 R4, c[0x0][0x388] ;  /* 0x0000e200ff047b82 */ /* 0x000ea20000000a00 */
[----:B0-----:R-:W-:-:S06]  /*00a0*/  IMAD.WIDE R2, R7, 0x4, R2 ;  /* 0x0000000407027825 */ /* 0x001fcc00078e0202 */
[----:B-1----:R-:W3:Y:S01]  /*00b0*/  LDG.E R2, desc[UR4][R2.64] ;  /* 0x0000000402027981 */ /* 0x002ee2000c1e1900 */
[----:B--2---:R-:W-:-:S06]  /*00c0*/  IMAD.WIDE R4, R7, 0x4, R4 ;  /* 0x0000000407047825 */ /* 0x004fcc00078e0204 */
[----:B------:R-:W3:Y:S01]  /*00d0*/  LDG.E R5, desc[UR4][R4.64] ;  /* 0x0000000404057981 */ /* 0x000ee2000c1e1900 */
[----:B------:R-:W0:Y:S01]  /*00e0*/  LDC.64 R6, c[0x0][0x390] ;  /* 0x0000e400ff067b82 */ /* 0x000e220000000a00 */
[----:B---3--:R-:W-:-:S05]  /*00f0*/  FADD R9, R2, R5 ;  /* 0x0000000502097221 */ /* 0x008fca0000000000 */
[----:B0-----:R-:W-:Y:S01]  /*0100*/  REDG.E.ADD.F32.FTZ.RN.STRONG.GPU desc[UR4][R6.64], R9 ;  /* 0x00000009060079a6 */ /* 0x001fe2000c12f304 */
[----:B------:R-:W-:Y:S05]  /*0110*/  EXIT ;  /* 0x000000000000794d */ /* 0x000fea0003800000 */
.L_x_0:
[----:B------:R-:W-:-:S00]  /*0120*/  BRA `(.L_x_0) ;  /* 0xfffffffc00fc7947 */ /* 0x000fc0000383ffff */
[----:B------:R-:W-:-:S00]  /*0130*/  NOP ;  /* 0x0000000000007918 */ /* 0x000fc00000000000 */
        /* <DEDUP_REMOVED lines=12> */
.L_x_1:


//--------------------- .nv.shared.reserved.0     --------------------------
	.section	.nv.shared.reserved.0,"aw",@nobits
	.weak		__nv_reservedSMEM_offset_0_alias
	.size		__nv_reservedSMEM_offset_0_alias, 0, 64
	.other		__nv_reservedSMEM_offset_0_alias,@"STO_CUDA_RESERVED_SHARED STV_DEFAULT"
__nv_reservedSMEM_offset_0_alias:
	.zero		0
	.zero		64


//--------------------- .nv.constant0._Z6MatAddILi1048576EEvPfS0_S0_ --------------------------
	.section	.nv.constant0._Z6MatAddILi1048576EEvPfS0_S0_,"a",@progbits
	.sectionflags	@""
	.align	4
.nv.constant0._Z6MatAddILi1048576EEvPfS0_S0_:
	.zero		920


//--------------------- SYMBOLS --------------------------

	.type		.nv.reservedSmem.offset0,@object
	.size		.nv.reservedSmem.offset0,0x4
